//
// Generated by NVIDIA NVVM Compiler
//
// Compiler Build ID: CL-36424714
// Cuda compilation tools, release 13.0, V13.0.88
// Based on NVVM 20.0.0
//

.version 9.0
.target sm_100
.address_size 64

	// .globl	_Z8paratestPj
.extern .func  (.param .b32 func_retval0) vprintf
(
	.param .b64 vprintf_param_0,
	.param .b64 vprintf_param_1
)
;
// b has been demoted
.global .align 1 .b8 $str$1[15] = {101, 118, 101, 110, 32, 110, 117, 109, 98, 101, 114, 32, 33, 10};
.global .align 1 .b8 $str$2[14] = {111, 100, 100, 32, 110, 117, 109, 98, 101, 114, 32, 33, 10};

.visible .entry _Z8paratestPj(
	.param .u64 .ptr .align 1 _Z8paratestPj_param_0
)
{
	.reg .pred 	%p<6>;
	.reg .b32 	%r<20>;
	.reg .b64 	%rd<9>;
	// demoted variable
	.shared .align 4 .b8 b[8192];
	ld.param.u64 	%rd1, [_Z8paratestPj_param_0];
	cvta.to.global.u64 	%rd2, %rd1;
	mov.u32 	%r5, %ctaid.x;
	mov.u32 	%r1, %tid.x;
	shl.b32 	%r6, %r1, 2;
	mov.u32 	%r7, b;
	add.s32 	%r2, %r7, %r6;
	and.b32  	%r8, %r5, 1;
	setp.eq.b32 	%p1, %r8, 1;
	not.pred 	%p2, %p1;
	mov.u32 	%r9, %ntid.x;
	mad.lo.s32 	%r10, %r5, %r9, %r1;
	mul.wide.u32 	%rd3, %r10, 4;
	add.s64 	%rd4, %rd2, %rd3;
	and.b32  	%r3, %r1, 1;
	ld.global.u32 	%r4, [%rd4];
	@%p2 bra 	$L__BB0_5;
	setp.eq.s32 	%p3, %r3, 0;
	add.s32 	%r11, %r4, 1;
	st.shared.u32 	[%r2], %r11;
	@%p3 bra 	$L__BB0_3;
	mov.b32 	%r12, 2;
	st.shared.u32 	[%r2], %r12;
	bra.uni 	$L__BB0_6;
$L__BB0_3:
	setp.eq.s32 	%p4, %r1, 0;
	@%p4 bra 	$L__BB0_6;
	ld.shared.u32 	%r13, [%r2+-4];
	add.s32 	%r14, %r13, 1;
	st.shared.u32 	[%r2], %r14;
	bra.uni 	$L__BB0_6;
$L__BB0_5:
	add.s32 	%r15, %r4, 1;
	st.shared.u32 	[%r2], %r15;
$L__BB0_6:
	setp.ne.s32 	%p5, %r3, 0;
	bar.sync 	0;
	@%p5 bra 	$L__BB0_8;
	mov.u64 	%rd7, $str$1;
	cvta.global.u64 	%rd8, %rd7;
	{ // callseq 1, 0
	.param .b64 param0;
	st.param.b64 	[param0], %rd8;
	.param .b64 param1;
	st.param.b64 	[param1], 0;
	.param .b32 retval0;
	call.uni (retval0), 
	vprintf, 
	(
	param0, 
	param1
	);
	ld.param.b32 	%r18, [retval0];
	} // callseq 1
	bra.uni 	$L__BB0_9;
$L__BB0_8:
	mov.u64 	%rd5, $str$2;
	cvta.global.u64 	%rd6, %rd5;
	{ // callseq 0, 0
	.param .b64 param0;
	st.param.b64 	[param0], %rd6;
	.param .b64 param1;
	st.param.b64 	[param1], 0;
	.param .b32 retval0;
	call.uni (retval0), 
	vprintf, 
	(
	param0, 
	param1
	);
	ld.param.b32 	%r16, [retval0];
	} // callseq 0
$L__BB0_9:
	ret;

}


// ===== COMPILED SASS (sm_100) =====

	.target	sm_100

	.elftype	@"ET_EXEC"


//--------------------- .note.nv.tkinfo           --------------------------
	.section	.note.nv.tkinfo,"",@"SHT_NOTE"
	.sectionflags	@"SHF_NOTE_NV_TKINFO"
	.tkinfo
        /*0018*/ 	.word	0x00000002
        /*0030*/ 	.string	""
        /*0030*/ 	.string	"ptxas"
        /*0030*/ 	.string	"Cuda compilation tools, release 13.0, V13.0.88"
        /*0030*/ 	.string	"Build cuda_13.0.r13.0/compiler.36424714_0"
        /*0030*/ 	.string	"-arch sm_100 -m 64 "



//--------------------- .note.nv.cuinfo           --------------------------
	.section	.note.nv.cuinfo,"",@"SHT_NOTE"
	.sectionflags	@"SHF_NOTE_NV_CUINFO"
        /*0018*/ 	.short	0x0002
        /*001a*/ 	.short	0x0064
        /*001c*/ 	.short	0x0082
	.zero		2


//--------------------- .nv.info                  --------------------------
	.section	.nv.info,"",@"SHT_CUDA_INFO"
	.align	4


	//----- nvinfo : EIATTR_REGCOUNT
	.align		4
        /*0000*/ 	.byte	0x04, 0x2f
        /*0002*/ 	.short	(.L_3 - .L_2)
	.align		4
.L_2:
        /*0004*/ 	.word	index@(_Z8paratestPj)
        /*0008*/ 	.word	0x00000018


	//----- nvinfo : EIATTR_FRAME_SIZE
	.align		4
.L_3:
        /*000c*/ 	.byte	0x04, 0x11
        /*000e*/ 	.short	(.L_5 - .L_4)
	.align		4
.L_4:
        /*0010*/ 	.word	index@(_Z8paratestPj)
        /*0014*/ 	.word	0x00000000


	//----- nvinfo : EIATTR_MIN_STACK_SIZE
	.align		4
.L_5:
        /*0018*/ 	.byte	0x04, 0x12
        /*001a*/ 	.short	(.L_7 - .L_6)
	.align		4
.L_6:
        /*001c*/ 	.word	index@(_Z8paratestPj)
        /*0020*/ 	.word	0x00000000
.L_7:


//--------------------- .nv.compat                --------------------------
	.section	.nv.compat,"",@"SHT_CUDA_COMPAT_INFO"
	.align	4
        /*0000*/ 	.byte	0x02, 0x09, 0x00, 0x00, 0x02, 0x02, 0x01, 0x00, 0x02, 0x05, 0x05, 0x00, 0x03, 0x07, 0x01, 0x01
        /*0010*/ 	.byte	0x02, 0x03, 0x00, 0x00, 0x02, 0x06, 0x01, 0x00, 0x04, 0x0b, 0x08, 0x00, 0x09, 0x00, 0x00, 0x00
        /*0020*/ 	.byte	0x00, 0x00, 0x00, 0x00


//--------------------- .nv.info._Z8paratestPj    --------------------------
	.section	.nv.info._Z8paratestPj,"",@"SHT_CUDA_INFO"
	.sectionflags	@""
	.align	4


	//----- nvinfo : EIATTR_CUDA_API_VERSION
	.align		4
        /*0000*/ 	.byte	0x04, 0x37
        /*0002*/ 	.short	(.L_9 - .L_8)
.L_8:
        /*0004*/ 	.word	0x00000082


	//----- nvinfo : EIATTR_KPARAM_INFO
	.align		4
.L_9:
        /*0008*/ 	.byte	0x04, 0x17
        /*000a*/ 	.short	(.L_11 - .L_10)
.L_10:
        /*000c*/ 	.word	0x00000000
        /*0010*/ 	.short	0x0000
        /*0012*/ 	.short	0x0000
        /*0014*/ 	.byte	0x00, 0xf5, 0x21, 0x00


	//----- nvinfo : EIATTR_SPARSE_MMA_MASK
	.align		4
.L_11:
        /*0018*/ 	.byte	0x03, 0x50
        /*001a*/ 	.short	0x0000


	//----- nvinfo : EIATTR_MAXREG_COUNT
	.align		4
        /*001c*/ 	.byte	0x03, 0x1b
        /*001e*/ 	.short	0x00ff


	//----- nvinfo : EIATTR_NUM_BARRIERS
	.align		4
        /*0020*/ 	.byte	0x02, 0x4c
        /*0022*/ 	.byte	0x01
	.zero		1


	//----- nvinfo : EIATTR_EXTERNS
	.align		4
        /*0024*/ 	.byte	0x04, 0x0f
        /*0026*/ 	.short	(.L_13 - .L_12)


	//   ....[0]....
	.align		4
.L_12:
        /*0028*/ 	.word	index@(vprintf)


	//----- nvinfo : EIATTR_MERCURY_ISA_VERSION
	.align		4
.L_13:
        /*002c*/ 	.byte	0x03, 0x5f
        /*002e*/ 	.short	0x0101


	//----- nvinfo : EIATTR_VRC_CTA_INIT_COUNT
	.align		4
        /*0030*/ 	.byte	0x02, 0x4a
	.zero		1
	.zero		1


	//----- nvinfo : EIATTR_SYSCALL_OFFSETS
	.align		4
        /*0034*/ 	.byte	0x04, 0x46
        /*0036*/ 	.short	(.L_15 - .L_14)


	//   ....[0]....
.L_14:
        /*0038*/ 	.word	0x000002b0


	//   ....[1]....
        /*003c*/ 	.word	0x00000340


	//----- nvinfo : EIATTR_EXIT_INSTR_OFFSETS
	.align		4
.L_15:
        /*0040*/ 	.byte	0x04, 0x1c
        /*0042*/ 	.short	(.L_17 - .L_16)


	//   ....[0]....
.L_16:
        /*0044*/ 	.word	0x000002c0


	//   ....[1]....
        /*0048*/ 	.word	0x00000350


	//----- nvinfo : EIATTR_CRS_STACK_SIZE
	.align		4
.L_17:
        /*004c*/ 	.byte	0x04, 0x1e
        /*004e*/ 	.short	(.L_19 - .L_18)
.L_18:
        /*0050*/ 	.word	0x00000000


	//----- nvinfo : EIATTR_CBANK_PARAM_SIZE
	.align		4
.L_19:
        /*0054*/ 	.byte	0x03, 0x19
        /*0056*/ 	.short	0x0008


	//----- nvinfo : EIATTR_PARAM_CBANK
	.align		4
        /*0058*/ 	.byte	0x04, 0x0a
        /*005a*/ 	.short	(.L_21 - .L_20)
	.align		4
.L_20:
        /*005c*/ 	.word	index@(.nv.constant0._Z8paratestPj)
        /*0060*/ 	.short	0x0380
        /*0062*/ 	.short	0x0008


	//----- nvinfo : EIATTR_SW_WAR
	.align		4
.L_21:
        /*0064*/ 	.byte	0x04, 0x36
        /*0066*/ 	.short	(.L_23 - .L_22)
.L_22:
        /*0068*/ 	.word	0x00000008
.L_23:


//--------------------- .nv.callgraph             --------------------------
	.section	.nv.callgraph,"",@"SHT_CUDA_CALLGRAPH"
	.align	4
	.sectionentsize	8
	.align		4
        /*0000*/ 	.word	0x00000000
	.align		4
        /*0004*/ 	.word	0xffffffff
	.align		4
        /*0008*/ 	.word	index@(_Z8paratestPj)
	.align		4
        /*000c*/ 	.word	index@(vprintf)
	.align		4
        /*0010*/ 	.word	0x00000000
	.align		4
        /*0014*/ 	.word	0xfffffffe
	.align		4
        /*0018*/ 	.word	0x00000000
	.align		4
        /*001c*/ 	.word	0xfffffffd
	.align		4
        /*0020*/ 	.word	0x00000000
	.align		4
        /*0024*/ 	.word	0xfffffffc


//--------------------- .nv.constant4             --------------------------
	.section	.nv.constant4,"a",@progbits
	.align	8
	.align		8
.nv.constant4:
        /*0000*/ 	.dword	vprintf
	.align		8
        /*0008*/ 	.dword	$str$1
	.align		8
        /*0010*/ 	.dword	$str$2


//--------------------- .text._Z8paratestPj       --------------------------
	.section	.text._Z8paratestPj,"ax",@progbits
	.align	128
        .global         _Z8paratestPj
        .type           _Z8paratestPj,@function
        .size           _Z8paratestPj,(.L_x_7 - _Z8paratestPj)
        .other          _Z8paratestPj,@"STO_CUDA_ENTRY STV_DEFAULT"
_Z8paratestPj:
.text._Z8paratestPj:
[----:B------:R-:W0:Y:S01]  /*0000*/  LDC R1, c[0x0][0x37c] ;  /* 0x0000df00ff017b82 */ /* 0x000e220000000800 */
[----:B------:R-:W1:Y:S07]  /*0010*/  S2R R6, SR_TID.X ;  /* 0x0000000000067919 */ /* 0x000e6e0000002100 */
[----:B------:R-:W1:Y:S01]  /*0020*/  S2UR UR5, SR_CTAID.X ;  /* 0x00000000000579c3 */ /* 0x000e620000002500 */
[----:B------:R-:W2:Y:S07]  /*0030*/  LDCU.64 UR6, c[0x0][0x358] ;  /* 0x00006b00ff0677ac */ /* 0x000eae0008000a00 */
[----:B------:R-:W1:Y:S08]  /*0040*/  LDC R5, c[0x0][0x360] ;  /* 0x0000d800ff057b82 */ /* 0x000e700000000800 */
[----:B------:R-:W3:Y:S01]  /*0050*/  LDC.64 R2, c[0x0][0x380] ;  /* 0x0000e000ff027b82 */ /* 0x000ee20000000a00 */
[----:B-1----:R-:W-:-:S04]  /*0060*/  IMAD R5, R5, UR5, R6 ;  /* 0x0000000505057c24 */ /* 0x002fc8000f8e0206 */
[----:B---3--:R-:W-:-:S06]  /*0070*/  IMAD.WIDE.U32 R2, R5, 0x4, R2 ;  /* 0x0000000405027825 */ /* 0x008fcc00078e0002 */
[----:B--2---:R1:W5:Y:S01]  /*0080*/  LDG.E R2, desc[UR6][R2.64] ;  /* 0x0000000602027981 */ /* 0x004362000c1e1900 */
[----:B------:R-:W2:Y:S01]  /*0090*/  S2UR UR6, SR_CgaCtaId ;  /* 0x00000000000679c3 */ /* 0x000ea20000008800 */
[----:B------:R-:W-:Y:S01]  /*00a0*/  ULOP3.LUT UR5, UR5, 0x1, URZ, 0xc0, !UPT ;  /* 0x0000000105057892 */ /* 0x000fe2000f8ec0ff */
[----:B------:R-:W-:Y:S01]  /*00b0*/  BSSY.RECONVERGENT B0, `(.L_x_0) ;  /* 0x0000015000007945 */ /* 0x000fe20003800200 */
[----:B------:R-:W-:Y:S01]  /*00c0*/  UMOV UR4, 0x400 ;  /* 0x0000040000047882 */ /* 0x000fe20000000000 */
[----:B------:R-:W-:Y:S01]  /*00d0*/  LOP3.LUT R4, R6, 0x1, RZ, 0xc0, !PT ;  /* 0x0000000106047812 */ /* 0x000fe200078ec0ff */
[----:B------:R-:W-:Y:S02]  /*00e0*/  UISETP.NE.U32.AND UP0, UPT, UR5, 0x1, UPT ;  /* 0x000000010500788c */ /* 0x000fe4000bf05070 */
[----:B--2---:R-:W-:-:S06]  /*00f0*/  ULEA UR4, UR6, UR4, 0x18 ;  /* 0x0000000406047291 */ /* 0x004fcc000f8ec0ff */
[----:B------:R-:W-:Y:S01]  /*0100*/  LEA R0, R6, UR4, 0x2 ;  /* 0x0000000406007c11 */ /* 0x000fe2000f8e10ff */
[----:B01----:R-:W-:Y:S06]  /*0110*/  BRA.U UP0, `(.L_x_1) ;  /* 0x0000000100307547 */ /* 0x003fec000b800000 */
[----:B------:R-:W-:Y:S01]  /*0120*/  ISETP.NE.AND P0, PT, R4, RZ, PT ;  /* 0x000000ff0400720c */ /* 0x000fe20003f05270 */
[----:B-----5:R-:W-:-:S05]  /*0130*/  VIADD R3, R2, 0x1 ;  /* 0x0000000102037836 */ /* 0x020fca0000000000 */
[----:B------:R0:W-:Y:S07]  /*0140*/  STS [R0], R3 ;  /* 0x0000000300007388 */ /* 0x0001ee0000000800 */
[----:B------:R-:W-:-:S05]  /*0150*/  @P0 IMAD.MOV.U32 R5, RZ, RZ, 0x2 ;  /* 0x00000002ff050424 */ /* 0x000fca00078e00ff */
[----:B------:R0:W-:Y:S01]  /*0160*/  @P0 STS [R0], R5 ;  /* 0x0000000500000388 */ /* 0x0001e20000000800 */
[----:B------:R-:W-:Y:S05]  /*0170*/  @P0 BRA `(.L_x_2) ;  /* 0x0000000000200947 */ /* 0x000fea0003800000 */
[----:B------:R-:W-:-:S13]  /*0180*/  ISETP.NE.AND P0, PT, R6, RZ, PT ;  /* 0x000000ff0600720c */ /* 0x000fda0003f05270 */
[----:B------:R-:W-:Y:S05]  /*0190*/  @!P0 BRA `(.L_x_2) ;  /* 0x0000000000188947 */ /* 0x000fea0003800000 */
[----:B------:R-:W0:Y:S02]  /*01a0*/  LDS R2, [R0+-0x4] ;  /* 0xfffffc0000027984 */ /* 0x000e240000000800 */
[----:B0-----:R-:W-:-:S05]  /*01b0*/  VIADD R3, R2, 0x1 ;  /* 0x0000000102037836 */ /* 0x001fca0000000000 */
[----:B------:R1:W-:Y:S01]  /*01c0*/  STS [R0], R3 ;  /* 0x0000000300007388 */ /* 0x0003e20000000800 */
[----:B------:R-:W-:Y:S05]  /*01d0*/  BRA `(.L_x_2) ;  /* 0x0000000000087947 */ /* 0x000fea0003800000 */
.L_x_1:
[----:B-----5:R-:W-:-:S05]  /*01e0*/  VIADD R3, R2, 0x1 ;  /* 0x0000000102037836 */ /* 0x020fca0000000000 */
[----:B------:R2:W-:Y:S02]  /*01f0*/  STS [R0], R3 ;  /* 0x0000000300007388 */ /* 0x0005e40000000800 */
.L_x_2:
[----:B------:R-:W-:Y:S05]  /*0200*/  BSYNC.RECONVERGENT B0 ;  /* 0x0000000000007941 */ /* 0x000fea0003800200 */
.L_x_0:
[----:B------:R-:W-:Y:S01]  /*0210*/  BAR.SYNC.DEFER_BLOCKING 0x0 ;  /* 0x0000000000007b1d */ /* 0x000fe20000010000 */
[----:B------:R-:W-:-:S13]  /*0220*/  ISETP.NE.AND P0, PT, R4, RZ, PT ;  /* 0x000000ff0400720c */ /* 0x000fda0003f05270 */
[----:B------:R-:W-:Y:S05]  /*0230*/  @P0 BRA `(.L_x_3) ;  /* 0x0000000000240947 */ /* 0x000fea0003800000 */
[----:B012---:R-:W-:Y:S01]  /*0240*/  MOV R0, 0x0 ;  /* 0x0000000000007802 */ /* 0x007fe20000000f00 */
[----:B------:R-:W0:Y:S01]  /*0250*/  LDCU.64 UR4, c[0x4][0x8] ;  /* 0x01000100ff0477ac */ /* 0x000e220008000a00 */
[----:B------:R-:W-:Y:S02]  /*0260*/  CS2R R6, SRZ ;  /* 0x0000000000067805 */ /* 0x000fe4000001ff00 */
[----:B------:R1:W2:Y:S01]  /*0270*/  LDC.64 R2, c[0x4][R0] ;  /* 0x0100000000027b82 */ /* 0x0002a20000000a00 */
[----:B0-----:R-:W-:Y:S02]  /*0280*/  IMAD.U32 R4, RZ, RZ, UR4 ;  /* 0x00000004ff047e24 */ /* 0x001fe4000f8e00ff */
[----:B-1----:R-:W-:-:S07]  /*0290*/  IMAD.U32 R5, RZ, RZ, UR5 ;  /* 0x00000005ff057e24 */ /* 0x002fce000f8e00ff */
[----:B------:R-:W-:-:S07]  /*02a0*/  LEPC R20, `(.L_x_4) ;  /* 0x000000001014794e */ /* 0x000fce0000000000 */
[----:B--2---:R-:W-:Y:S05]  /*02b0*/  CALL.ABS.NOINC R2 ;  /* 0x0000000002007343 */ /* 0x004fea0003c00000 */
.L_x_4:
[----:B------:R-:W-:Y:S05]  /*02c0*/  EXIT ;  /* 0x000000000000794d */ /* 0x000fea0003800000 */
.L_x_3:
        /* <DEDUP_REMOVED lines=8> */
.L_x_5:
[----:B------:R-:W-:Y:S05]  /*0350*/  EXIT ;  /* 0x000000000000794d */ /* 0x000fea0003800000 */
.L_x_6:
[----:B------:R-:W-:-:S00]  /*0360*/  BRA `(.L_x_6) ;  /* 0xfffffffc00fc7947 */ /* 0x000fc0000383ffff */
[----:B------:R-:W-:-:S00]  /*0370*/  NOP ;  /* 0x0000000000007918 */ /* 0x000fc00000000000 */
        /* <DEDUP_REMOVED lines=8> */
.L_x_7:


//--------------------- .nv.global.init           --------------------------
	.section	.nv.global.init,"aw",@progbits
.nv.global.init:
	.type		$str$2,@object
	.size		$str$2,($str$1 - $str$2)
$str$2:
        /*0000*/ 	.byte	0x6f, 0x64, 0x64, 0x20, 0x6e, 0x75, 0x6d, 0x62, 0x65, 0x72, 0x20, 0x21, 0x0a, 0x00
	.type		$str$1,@object
	.size		$str$1,(.L_0 - $str$1)
$str$1:
        /*000e*/ 	.byte	0x65, 0x76, 0x65, 0x6e, 0x20, 0x6e, 0x75, 0x6d, 0x62, 0x65, 0x72, 0x20, 0x21, 0x0a, 0x00
.L_0:


//--------------------- .nv.shared._Z8paratestPj  --------------------------
	.section	.nv.shared._Z8paratestPj,"aw",@nobits
	.sectionflags	@""
	.align	4
.nv.shared._Z8paratestPj:
	.zero		9216


//--------------------- .nv.shared.reserved.0     --------------------------
	.section	.nv.shared.reserved.0,"aw",@nobits
	.weak		__nv_reservedSMEM_offset_0_alias
	.size		__nv_reservedSMEM_offset_0_alias, 0, 64
	.other		__nv_reservedSMEM_offset_0_alias,@"STO_CUDA_RESERVED_SHARED STV_DEFAULT"
__nv_reservedSMEM_offset_0_alias:
	.zero		0
	.zero		64


//--------------------- .nv.constant0._Z8paratestPj --------------------------
	.section	.nv.constant0._Z8paratestPj,"a",@progbits
	.sectionflags	@""
	.align	4
.nv.constant0._Z8paratestPj:
	.zero		904


//--------------------- SYMBOLS --------------------------

	.type		.nv.reservedSmem.offset0,@object
	.size		.nv.reservedSmem.offset0,0x4
	.type		.nv.reservedSmem.cap,@object
	.size		.nv.reservedSmem.cap,0x4
	.type		vprintf,@function
